	.headerflags	@"EF_CUDA_TEXMODE_UNIFIED EF_CUDA_64BIT_ADDRESS EF_CUDA_ACCELERATORS EF_CUDA_SM90 EF_CUDA_VIRTUAL_SM(EF_CUDA_SM90)"
	.elftype	@"ET_EXEC"


//--------------------- .nv.info                  --------------------------
	.section	.nv.info,"",@"SHT_CUDA_INFO"
	.align	4


	//----- nvinfo : EIATTR_REGCOUNT
	.align		4
        /*0000*/ 	.byte	0x04, 0x2f
        /*0002*/ 	.short	(.L_2 - .L_1)
	.align		4
.L_1:
        /*0004*/ 	.word	index@(triton_poi_fused_add_native_group_norm_relu_32)
        /*0008*/ 	.word	0x00000028


	//----- nvinfo : EIATTR_MIN_STACK_SIZE
	.align		4
.L_2:
        /*000c*/ 	.byte	0x04, 0x12
        /*000e*/ 	.short	(.L_4 - .L_3)
	.align		4
.L_3:
        /*0010*/ 	.word	index@(triton_poi_fused_add_native_group_norm_relu_32)
        /*0014*/ 	.word	0x00000000


	//----- nvinfo : EIATTR_FRAME_SIZE
	.align		4
.L_4:
        /*0018*/ 	.byte	0x04, 0x11
        /*001a*/ 	.short	(.L_6 - .L_5)
	.align		4
.L_5:
        /*001c*/ 	.word	index@(triton_poi_fused_add_native_group_norm_relu_32)
        /*0020*/ 	.word	0x00000000


	//----- nvinfo : EIATTR_MIN_STACK_SIZE
	.align		4
.L_6:
        /*0024*/ 	.byte	0x04, 0x12
        /*0026*/ 	.short	(.L_8 - .L_7)
	.align		4
.L_7:
        /*0028*/ 	.word	index@(triton_poi_fused_add_native_group_norm_relu_32)
        /*002c*/ 	.word	0x00000000
.L_8:


//--------------------- .nv.info.triton_poi_fused_add_native_group_norm_relu_32 --------------------------
	.section	.nv.info.triton_poi_fused_add_native_group_norm_relu_32,"",@"SHT_CUDA_INFO"
	.sectionflags	@""
	.align	4


	//----- nvinfo : EIATTR_CUDA_API_VERSION
	.align		4
        /*0000*/ 	.byte	0x04, 0x37
        /*0002*/ 	.short	(.L_10 - .L_9)
.L_9:
        /*0004*/ 	.word	0x0000007c


	//----- nvinfo : EIATTR_KPARAM_INFO
	.align		4
.L_10:
        /*0008*/ 	.byte	0x04, 0x17
        /*000a*/ 	.short	(.L_12 - .L_11)
.L_11:
        /*000c*/ 	.word	0x00000000
        /*0010*/ 	.short	0x0008
        /*0012*/ 	.short	0x003c
        /*0014*/ 	.byte	0x00, 0xf0, 0x11, 0x00


	//----- nvinfo : EIATTR_KPARAM_INFO
	.align		4
.L_12:
        /*0018*/ 	.byte	0x04, 0x17
        /*001a*/ 	.short	(.L_14 - .L_13)
.L_13:
        /*001c*/ 	.word	0x00000000
        /*0020*/ 	.short	0x0007
        /*0022*/ 	.short	0x0038
        /*0024*/ 	.byte	0x00, 0xf0, 0x11, 0x00


	//----- nvinfo : EIATTR_KPARAM_INFO
	.align		4
.L_14:
        /*0028*/ 	.byte	0x04, 0x17
        /*002a*/ 	.short	(.L_16 - .L_15)
.L_15:
        /*002c*/ 	.word	0x00000000
        /*0030*/ 	.short	0x0006
        /*0032*/ 	.short	0x0030
        /*0034*/ 	.byte	0x00, 0xf4, 0x21, 0x00


	//----- nvinfo : EIATTR_KPARAM_INFO
	.align		4
.L_16:
        /*0038*/ 	.byte	0x04, 0x17
        /*003a*/ 	.short	(.L_18 - .L_17)
.L_17:
        /*003c*/ 	.word	0x00000000
        /*0040*/ 	.short	0x0005
        /*0042*/ 	.short	0x0028
        /*0044*/ 	.byte	0x00, 0xf4, 0x21, 0x00


	//----- nvinfo : EIATTR_KPARAM_INFO
	.align		4
.L_18:
        /*0048*/ 	.byte	0x04, 0x17
        /*004a*/ 	.short	(.L_20 - .L_19)
.L_19:
        /*004c*/ 	.word	0x00000000
        /*0050*/ 	.short	0x0004
        /*0052*/ 	.short	0x0020
        /*0054*/ 	.byte	0x00, 0xf4, 0x21, 0x00


	//----- nvinfo : EIATTR_KPARAM_INFO
	.align		4
.L_20:
        /*0058*/ 	.byte	0x04, 0x17
        /*005a*/ 	.short	(.L_22 - .L_21)
.L_21:
        /*005c*/ 	.word	0x00000000
        /*0060*/ 	.short	0x0003
        /*0062*/ 	.short	0x0018
        /*0064*/ 	.byte	0x00, 0xf4, 0x21, 0x00


	//----- nvinfo : EIATTR_KPARAM_INFO
	.align		4
.L_22:
        /*0068*/ 	.byte	0x04, 0x17
        /*006a*/ 	.short	(.L_24 - .L_23)
.L_23:
        /*006c*/ 	.word	0x00000000
        /*0070*/ 	.short	0x0002
        /*0072*/ 	.short	0x0010
        /*0074*/ 	.byte	0x00, 0xf4, 0x21, 0x00


	//----- nvinfo : EIATTR_KPARAM_INFO
	.align		4
.L_24:
        /*0078*/ 	.byte	0x04, 0x17
        /*007a*/ 	.short	(.L_26 - .L_25)
.L_25:
        /*007c*/ 	.word	0x00000000
        /*0080*/ 	.short	0x0001
        /*0082*/ 	.short	0x0008
        /*0084*/ 	.byte	0x00, 0xf4, 0x21, 0x00


	//----- nvinfo : EIATTR_KPARAM_INFO
	.align		4
.L_26:
        /*0088*/ 	.byte	0x04, 0x17
        /*008a*/ 	.short	(.L_28 - .L_27)
.L_27:
        /*008c*/ 	.word	0x00000000
        /*0090*/ 	.short	0x0000
        /*0092*/ 	.short	0x0000
        /*0094*/ 	.byte	0x00, 0xf4, 0x21, 0x00


	//----- nvinfo : EIATTR_SPARSE_MMA_MASK
	.align		4
.L_28:
        /*0098*/ 	.byte	0x03, 0x50
        /*009a*/ 	.short	0x0000


	//----- nvinfo : EIATTR_MAXREG_COUNT
	.align		4
        /*009c*/ 	.byte	0x03, 0x1b
        /*009e*/ 	.short	0x00ff


	//----- nvinfo : EIATTR_EXIT_INSTR_OFFSETS
	.align		4
        /*00a0*/ 	.byte	0x04, 0x1c
        /*00a2*/ 	.short	(.L_30 - .L_29)


	//   ....[0]....
.L_29:
        /*00a4*/ 	.word	0x00000d30


	//   ....[1]....
        /*00a8*/ 	.word	0x00000d80


	//----- nvinfo : EIATTR_REQNTID
	.align		4
.L_30:
        /*00ac*/ 	.byte	0x04, 0x10
        /*00ae*/ 	.short	(.L_32 - .L_31)
.L_31:
        /*00b0*/ 	.word	0x00000080
        /*00b4*/ 	.word	0x00000001
        /*00b8*/ 	.word	0x00000001


	//----- nvinfo : EIATTR_CBANK_PARAM_SIZE
	.align		4
.L_32:
        /*00bc*/ 	.byte	0x03, 0x19
        /*00be*/ 	.short	0x0040


	//----- nvinfo : EIATTR_PARAM_CBANK
	.align		4
        /*00c0*/ 	.byte	0x04, 0x0a
        /*00c2*/ 	.short	(.L_34 - .L_33)
	.align		4
.L_33:
        /*00c4*/ 	.word	index@(.nv.constant0.triton_poi_fused_add_native_group_norm_relu_32)
        /*00c8*/ 	.short	0x0210
        /*00ca*/ 	.short	0x0040


	//----- nvinfo : EIATTR_SW_WAR
	.align		4
.L_34:
        /*00cc*/ 	.byte	0x04, 0x36
        /*00ce*/ 	.short	(.L_36 - .L_35)
.L_35:
        /*00d0*/ 	.word	0x00000008
.L_36:


//--------------------- .nv.callgraph             --------------------------
	.section	.nv.callgraph,"",@"SHT_CUDA_CALLGRAPH"
	.align	4
	.sectionentsize	8
	.align		4
        /*0000*/ 	.word	0x00000000
	.align		4
        /*0004*/ 	.word	0xffffffff
	.align		4
        /*0008*/ 	.word	0x00000000
	.align		4
        /*000c*/ 	.word	0xfffffffe
	.align		4
        /*0010*/ 	.word	0x00000000
	.align		4
        /*0014*/ 	.word	0xfffffffd
	.align		4
        /*0018*/ 	.word	0x00000000
	.align		4
        /*001c*/ 	.word	0xfffffffc


//--------------------- .nv.constant4             --------------------------
	.section	.nv.constant4,"a",@progbits
	.align	8
	.align		8
.nv.constant4:
        /*0000*/ 	.dword	_$_str


//--------------------- .text.triton_poi_fused_add_native_group_norm_relu_32 --------------------------
	.section	.text.triton_poi_fused_add_native_group_norm_relu_32,"ax",@progbits
	.sectionflags	@"SHF_BARRIERS=1"
	.align	128
        .global         triton_poi_fused_add_native_group_norm_relu_32
        .type           triton_poi_fused_add_native_group_norm_relu_32,@function
        .size           triton_poi_fused_add_native_group_norm_relu_32,(.L_x_1 - triton_poi_fused_add_native_group_norm_relu_32)
        .other          triton_poi_fused_add_native_group_norm_relu_32,@"STO_CUDA_ENTRY STV_DEFAULT"
triton_poi_fused_add_native_group_norm_relu_32:
.text.triton_poi_fused_add_native_group_norm_relu_32:
[----:B------:R-:W0:Y:S01]  /*0000*/  LDC R1, c[0x0][0x28] ;  /* 0x00000a00ff017b82 */ /* 0x000e220000000800 */
[----:B------:R-:W1:Y:S07]  /*0010*/  S2R R24, SR_TID.X ;  /* 0x0000000000187919 */ /* 0x000e6e0000002100 */
[----:B------:R-:W2:Y:S01]  /*0020*/  LDC.64 R6, c[0x0][0x220] ;  /* 0x00008800ff067b82 */ /* 0x000ea20000000a00 */
[----:B------:R-:W-:Y:S02]  /*0030*/  CS2R R28, SRZ ;  /* 0x00000000001c7805 */ /* 0x000fe4000001ff00 */
[----:B------:R-:W-:Y:S01]  /*0040*/  CS2R R30, SRZ ;  /* 0x00000000001e7805 */ /* 0x000fe2000001ff00 */
[----:B------:R-:W3:Y:S01]  /*0050*/  S2R R0, SR_CTAID.Y ;  /* 0x0000000000007919 */ /* 0x000ee20000002600 */
[----:B------:R-:W-:Y:S01]  /*0060*/  CS2R R16, SRZ ;  /* 0x0000000000107805 */ /* 0x000fe2000001ff00 */
[----:B------:R-:W-:Y:S01]  /*0070*/  ULDC.64 UR6, c[0x0][0x208] ;  /* 0x0000820000067ab9 */ /* 0x000fe20000000a00 */
[----:B------:R-:W-:Y:S01]  /*0080*/  CS2R R32, SRZ ;  /* 0x0000000000207805 */ /* 0x000fe2000001ff00 */
[----:B------:R-:W4:Y:S01]  /*0090*/  S2R R4, SR_CTAID.X ;  /* 0x0000000000047919 */ /* 0x000f220000002500 */
[----:B------:R-:W5:Y:S01]  /*00a0*/  LDC.64 R36, c[0x0][0x218] ;  /* 0x00008600ff247b82 */ /* 0x000f620000000a00 */
[----:B------:R-:W-:-:S02]  /*00b0*/  CS2R R18, SRZ ;  /* 0x0000000000127805 */ /* 0x000fc4000001ff00 */
[----:B-1----:R-:W-:Y:S01]  /*00c0*/  SHF.R.U32.HI R2, RZ, 0x3, R24 ;  /* 0x00000003ff027819 */ /* 0x002fe20000011618 */
[----:B------:R-:W-:Y:S02]  /*00d0*/  IMAD.SHL.U32 R24, R24, 0x4, RZ ;  /* 0x0000000418187824 */ /* 0x000fe400078e00ff */
[----:B---3--:R-:W-:Y:S01]  /*00e0*/  IMAD.SHL.U32 R3, R0, 0x20, RZ ;  /* 0x0000002000037824 */ /* 0x008fe200078e00ff */
[----:B------:R-:W-:Y:S02]  /*00f0*/  SHF.R.S32.HI R5, RZ, 0x1a, R0 ;  /* 0x0000001aff057819 */ /* 0x000fe40000011400 */
[----:B------:R-:W-:Y:S01]  /*0100*/  SGXT.U32 R2, R2, 0x4 ;  /* 0x000000040202781a */ /* 0x000fe20000000000 */
[----:B----4-:R-:W-:Y:S01]  /*0110*/  IMAD.SHL.U32 R0, R4, 0x20, RZ ;  /* 0x0000002004007824 */ /* 0x010fe200078e00ff */
[----:B------:R-:W-:Y:S02]  /*0120*/  SGXT R5, R5, 0x1 ;  /* 0x000000010505781a */ /* 0x000fe40000000200 */
[----:B------:R-:W-:-:S02]  /*0130*/  LOP3.LUT R22, R3, R2, RZ, 0xfc, !PT ;  /* 0x0000000203167212 */ /* 0x000fc400078efcff */
[----:B------:R-:W-:Y:S02]  /*0140*/  LOP3.LUT R12, R3, 0x10, R2, 0xfe, !PT ;  /* 0x00000010030c7812 */ /* 0x000fe400078efe02 */
[----:B------:R-:W-:Y:S02]  /*0150*/  SHF.R.S32.HI R8, RZ, 0x1a, R4 ;  /* 0x0000001aff087819 */ /* 0x000fe40000011404 */
[C---:B------:R-:W-:Y:S02]  /*0160*/  LEA.HI R4, R5.reuse, R22, RZ, 0x4 ;  /* 0x0000001605047211 */ /* 0x040fe400078f20ff */
[----:B------:R-:W-:Y:S02]  /*0170*/  LEA.HI R5, R5, R12, RZ, 0x4 ;  /* 0x0000000c05057211 */ /* 0x000fe400078f20ff */
[----:B------:R-:W-:Y:S01]  /*0180*/  SGXT R8, R8, 0x1 ;  /* 0x000000010808781a */ /* 0x000fe20000000200 */
[----:B------:R-:W-:Y:S01]  /*0190*/  IMAD.SHL.U32 R4, R4, 0x2, RZ ;  /* 0x0000000204047824 */ /* 0x000fe200078e00ff */
[----:B------:R-:W-:Y:S01]  /*01a0*/  LOP3.LUT R21, R0, 0x1c, R24, 0xf8, !PT ;  /* 0x0000001c00157812 */ /* 0x000fe200078ef818 */
[----:B------:R-:W-:-:S03]  /*01b0*/  IMAD.SHL.U32 R5, R5, 0x2, RZ ;  /* 0x0000000205057824 */ /* 0x000fc600078e00ff */
[----:B------:R-:W-:Y:S02]  /*01c0*/  LEA.HI R8, R8, R21, RZ, 0x5 ;  /* 0x0000001508087211 */ /* 0x000fe400078f28ff */
[----:B------:R-:W-:Y:S02]  /*01d0*/  LOP3.LUT R4, R4, 0xffffffe0, RZ, 0xc0, !PT ;  /* 0xffffffe004047812 */ /* 0x000fe400078ec0ff */
[----:B------:R-:W-:Y:S02]  /*01e0*/  LOP3.LUT R5, R5, 0xffffffe0, RZ, 0xc0, !PT ;  /* 0xffffffe005057812 */ /* 0x000fe400078ec0ff */
[C---:B------:R-:W-:Y:S02]  /*01f0*/  LEA.HI.SX32 R25, R8.reuse, R4, 0x1b ;  /* 0x0000000408197211 */ /* 0x040fe400078fdaff */
[----:B------:R-:W-:Y:S02]  /*0200*/  LEA.HI.SX32 R27, R8, R5, 0x1b ;  /* 0x00000005081b7211 */ /* 0x000fe400078fdaff */
[----:B------:R-:W1:Y:S01]  /*0210*/  LDC.64 R8, c[0x0][0x210] ;  /* 0x00008400ff087b82 */ /* 0x000e620000000a00 */
[----:B------:R-:W-:Y:S01]  /*0220*/  ISETP.GE.AND P2, PT, R21, 0x400, PT ;  /* 0x000004001500780c */ /* 0x000fe20003f46270 */
[----:B--2---:R-:W-:-:S03]  /*0230*/  IMAD.WIDE R4, R25, 0x4, R6 ;  /* 0x0000000419047825 */ /* 0x004fc600078e0206 */
[----:B------:R-:W-:Y:S01]  /*0240*/  ISETP.LT.AND P0, PT, R22, 0x40, !P2 ;  /* 0x000000401600780c */ /* 0x000fe20005701270 */
[C---:B------:R-:W-:Y:S01]  /*0250*/  IMAD R23, R12.reuse, 0x400, R21 ;  /* 0x000004000c177824 */ /* 0x040fe200078e0215 */
[----:B------:R-:W-:Y:S01]  /*0260*/  ISETP.LT.AND P1, PT, R12, 0x40, !P2 ;  /* 0x000000400c00780c */ /* 0x000fe20005721270 */
[----:B------:R-:W-:Y:S01]  /*0270*/  IMAD.WIDE R10, R27, 0x4, R6 ;  /* 0x000000041b0a7825 */ /* 0x000fe200078e0206 */
[----:B------:R-:W-:Y:S02]  /*0280*/  CS2R R34, SRZ ;  /* 0x0000000000227805 */ /* 0x000fe4000001ff00 */
[----:B------:R-:W-:Y:S02]  /*0290*/  CS2R R12, SRZ ;  /* 0x00000000000c7805 */ /* 0x000fe4000001ff00 */
[----:B------:R-:W-:-:S05]  /*02a0*/  CS2R R14, SRZ ;  /* 0x00000000000e7805 */ /* 0x000fca000001ff00 */
[----:B------:R-:W2:Y:S04]  /*02b0*/  @P0 LDG.E.EL R28, desc[UR6][R4.64] ;  /* 0x00000006041c0981 */ /* 0x000ea8000c2e1900 */
[----:B------:R-:W3:Y:S01]  /*02c0*/  @P0 LDG.E.EL R29, desc[UR6][R4.64] ;  /* 0x00000006041d0981 */ /* 0x000ee2000c2e1900 */
[----:B-1----:R-:W-:-:S03]  /*02d0*/  IMAD.WIDE R6, R23, 0x4, R8 ;  /* 0x0000000417067825 */ /* 0x002fc600078e0208 */
[----:B------:R-:W4:Y:S04]  /*02e0*/  @P0 LDG.E.EL R30, desc[UR6][R4.64] ;  /* 0x00000006041e0981 */ /* 0x000f28000c2e1900 */
[----:B------:R5:W4:Y:S04]  /*02f0*/  @P0 LDG.E.EL R16, desc[UR6][R4.64] ;  /* 0x0000000604100981 */ /* 0x000b28000c2e1900 */
[----:B------:R1:W4:Y:S04]  /*0300*/  @P1 LDG.E.EL.128 R12, desc[UR6][R6.64] ;  /* 0x00000006060c1981 */ /* 0x000328000c2e1d00 */
[----:B------:R-:W4:Y:S01]  /*0310*/  @P1 LDG.E.EL R19, desc[UR6][R10.64] ;  /* 0x000000060a131981 */ /* 0x000f22000c2e1900 */
[----:B-----5:R-:W-:-:S03]  /*0320*/  IMAD.WIDE R4, R27, 0x4, R36 ;  /* 0x000000041b047825 */ /* 0x020fc600078e0224 */
[----:B------:R-:W5:Y:S04]  /*0330*/  @P1 LDG.E.EL R17, desc[UR6][R10.64] ;  /* 0x000000060a111981 */ /* 0x000f68000c2e1900 */
[----:B------:R-:W5:Y:S04]  /*0340*/  @P1 LDG.E.EL R35, desc[UR6][R4.64] ;  /* 0x0000000604231981 */ /* 0x000f68000c2e1900 */
[----:B------:R-:W5:Y:S04]  /*0350*/  @P1 LDG.E.EL R33, desc[UR6][R4.64] ;  /* 0x0000000604211981 */ /* 0x000f68000c2e1900 */
[----:B------:R-:W5:Y:S04]  /*0360*/  @P1 LDG.E.EL R18, desc[UR6][R10.64] ;  /* 0x000000060a121981 */ /* 0x000f68000c2e1900 */
[----:B------:R1:W5:Y:S01]  /*0370*/  @P1 LDG.E.EL R32, desc[UR6][R10.64] ;  /* 0x000000060a201981 */ /* 0x000362000c2e1900 */
[----:B------:R-:W-:Y:S01]  /*0380*/  IMAD R22, R22, 0x400, R21 ;  /* 0x0000040016167824 */ /* 0x000fe200078e0215 */
[----:B-1----:R-:W-:Y:S01]  /*0390*/  CS2R R6, SRZ ;  /* 0x0000000000067805 */ /* 0x002fe2000001ff00 */
[----:B------:R-:W-:Y:S01]  /*03a0*/  IMAD.MOV.U32 R20, RZ, RZ, RZ ;  /* 0x000000ffff147224 */ /* 0x000fe200078e00ff */
[----:B------:R-:W5:Y:S01]  /*03b0*/  @P1 LDG.E.EL R31, desc[UR6][R4.64] ;  /* 0x00000006041f1981 */ /* 0x000f62000c2e1900 */
[----:B------:R-:W-:-:S03]  /*03c0*/  IMAD.WIDE R36, R25, 0x4, R36 ;  /* 0x0000000419247825 */ /* 0x000fc600078e0224 */
[----:B------:R1:W5:Y:S01]  /*03d0*/  @P1 LDG.E.EL R34, desc[UR6][R4.64] ;  /* 0x0000000604221981 */ /* 0x000362000c2e1900 */
[----:B------:R-:W-:Y:S01]  /*03e0*/  IMAD.WIDE R8, R22, 0x4, R8 ;  /* 0x0000000416087825 */ /* 0x000fe200078e0208 */
[----:B0-----:R-:W0:Y:S02]  /*03f0*/  LDC.64 R10, c[0x0][0x228] ;  /* 0x00008a00ff0a7b82 */ /* 0x001e240000000a00 */
[----:B------:R-:W5:Y:S01]  /*0400*/  @P0 LDG.E.EL R20, desc[UR6][R36.64] ;  /* 0x0000000624140981 */ /* 0x000f62000c2e1900 */
[----:B-1----:R-:W-:-:S06]  /*0410*/  CS2R R4, SRZ ;  /* 0x0000000000047805 */ /* 0x002fcc000001ff00 */
[----:B------:R1:W5:Y:S02]  /*0420*/  @P0 LDG.E.EL.128 R4, desc[UR6][R8.64] ;  /* 0x0000000608040981 */ /* 0x000364000c2e1d00 */
[----:B-1----:R-:W-:-:S04]  /*0430*/  IMAD.MOV.U32 R8, RZ, RZ, 0x3b000000 ;  /* 0x3b000000ff087424 */ /* 0x002fc800078e00ff */
[-C--:B--2---:R-:W-:Y:S01]  /*0440*/  FFMA R28, R28, R8.reuse, 9.9999997473787516356e-06 ;  /* 0x3727c5ac1c1c7423 */ /* 0x084fe20000000008 */
[-C--:B---3--:R-:W-:Y:S01]  /*0450*/  FFMA R29, R29, R8.reuse, 9.9999997473787516356e-06 ;  /* 0x3727c5ac1d1d7423 */ /* 0x088fe20000000008 */
[-C--:B----4-:R-:W-:Y:S01]  /*0460*/  FFMA R30, R30, R8.reuse, 9.9999997473787516356e-06 ;  /* 0x3727c5ac1e1e7423 */ /* 0x090fe20000000008 */
[-C--:B------:R-:W-:Y:S01]  /*0470*/  FFMA R16, R16, R8.reuse, 9.9999997473787516356e-06 ;  /* 0x3727c5ac10107423 */ /* 0x080fe20000000008 */
[-C--:B------:R-:W-:Y:S01]  /*0480*/  FFMA R19, R19, R8.reuse, 9.9999997473787516356e-06 ;  /* 0x3727c5ac13137423 */ /* 0x080fe20000000008 */
[----:B-----5:R-:W-:Y:S01]  /*0490*/  FFMA R17, R17, R8, 9.9999997473787516356e-06 ;  /* 0x3727c5ac11117423 */ /* 0x020fe20000000008 */
[----:B------:R-:W-:Y:S01]  /*04a0*/  FADD R35, -R35, R15 ;  /* 0x0000000f23237221 */ /* 0x000fe20000000100 */
[----:B------:R-:W-:Y:S01]  /*04b0*/  FADD R33, -R33, R14 ;  /* 0x0000000e21217221 */ /* 0x000fe20000000100 */
[----:B0-----:R-:W-:Y:S01]  /*04c0*/  IMAD.WIDE R14, R21, 0x4, R10 ;  /* 0x00000004150e7825 */ /* 0x001fe200078e020a */
[----:B------:R-:W-:-:S03]  /*04d0*/  CS2R R10, SRZ ;  /* 0x00000000000a7805 */ /* 0x000fc6000001ff00 */
[-C--:B------:R-:W-:Y:S01]  /*04e0*/  FFMA R18, R18, R8.reuse, 9.9999997473787516356e-06 ;  /* 0x3727c5ac12127423 */ /* 0x080fe20000000008 */
[----:B------:R-:W-:Y:S01]  /*04f0*/  FFMA R32, R32, R8, 9.9999997473787516356e-06 ;  /* 0x3727c5ac20207423 */ /* 0x000fe20000000008 */
[----:B------:R-:W-:-:S06]  /*0500*/  CS2R R8, SRZ ;  /* 0x0000000000087805 */ /* 0x000fcc000001ff00 */
[----:B------:R0:W2:Y:S02]  /*0510*/  @!P2 LDG.E.EL.128 R8, desc[UR6][R14.64] ;  /* 0x000000060e08a981 */ /* 0x0000a4000c2e1d00 */
[----:B0-----:R-:W0:Y:S01]  /*0520*/  LDC.64 R14, c[0x0][0x230] ;  /* 0x00008c00ff0e7b82 */ /* 0x001e220000000a00 */
[----:B------:R-:W-:Y:S01]  /*0530*/  FADD R31, -R31, R13 ;  /* 0x0000000d1f1f7221 */ /* 0x000fe20000000100 */
[----:B------:R-:W-:Y:S01]  /*0540*/  FADD R34, -R34, R12 ;  /* 0x0000000c22227221 */ /* 0x000fe20000000100 */
[----:B------:R-:W-:Y:S01]  /*0550*/  CS2R R12, SRZ ;  /* 0x00000000000c7805 */ /* 0x000fe2000001ff00 */
[----:B------:R-:W-:Y:S01]  /*0560*/  FADD R7, -R20, R7 ;  /* 0x0000000714077221 */ /* 0x000fe20000000100 */
[----:B0-----:R-:W-:Y:S01]  /*0570*/  IMAD.WIDE R20, R21, 0x4, R14 ;  /* 0x0000000415147825 */ /* 0x001fe200078e020e */
[----:B------:R-:W-:-:S06]  /*0580*/  CS2R R14, SRZ ;  /* 0x00000000000e7805 */ /* 0x000fcc000001ff00 */
[----:B------:R0:W2:Y:S01]  /*0590*/  @!P2 LDG.E.EL.128 R12, desc[UR6][R20.64] ;  /* 0x00000006140ca981 */ /* 0x0000a2000c2e1d00 */
[----:B------:R-:W-:Y:S01]  /*05a0*/  IMAD.MOV.U32 R25, RZ, RZ, RZ ;  /* 0x000000ffff197224 */ /* 0x000fe200078e00ff */
[----:B------:R-:W-:Y:S01]  /*05b0*/  CS2R R26, SRZ ;  /* 0x00000000001a7805 */ /* 0x000fe2000001ff00 */
[----:B------:R-:W1:Y:S04]  /*05c0*/  MUFU.RSQ R32, R32 ;  /* 0x0000002000207308 */ /* 0x000e680000001400 */
[----:B------:R-:W3:Y:S01]  /*05d0*/  @P0 LDG.E.EL R25, desc[UR6][R36.64] ;  /* 0x0000000624190981 */ /* 0x000ee2000c2e1900 */
[----:B0-----:R-:W0:Y:S03]  /*05e0*/  LDC.64 R20, c[0x0][0x238] ;  /* 0x00008e00ff147b82 */ /* 0x001e260000000a00 */
[----:B------:R-:W4:Y:S01]  /*05f0*/  MUFU.RSQ R16, R16 ;  /* 0x0000001000107308 */ /* 0x000f220000001400 */
[----:B------:R-:W5:Y:S04]  /*0600*/  @P0 LDG.E.EL R26, desc[UR6][R36.64] ;  /* 0x00000006241a0981 */ /* 0x000f68000c2e1900 */
[----:B------:R1:W3:Y:S03]  /*0610*/  @P0 LDG.E.EL R27, desc[UR6][R36.64] ;  /* 0x00000006241b0981 */ /* 0x0002e6000c2e1900 */
[----:B------:R-:W4:Y:S08]  /*0620*/  MUFU.RSQ R19, R19 ;  /* 0x0000001300137308 */ /* 0x000f300000001400 */
[----:B-1----:R1:W1:Y:S01]  /*0630*/  MUFU.RSQ R36, R17 ;  /* 0x0000001100247308 */ /* 0x0022620000001400 */
[----:B------:R-:W-:Y:S01]  /*0640*/  FMUL R32, R32, R35 ;  /* 0x0000002320207220 */ /* 0x000fe20000400000 */
[----:B----4-:R-:W-:Y:S01]  /*0650*/  FMUL R35, R16, R7 ;  /* 0x0000000710237220 */ /* 0x010fe20000400000 */
[----:B------:R-:W-:Y:S01]  /*0660*/  FMUL R7, R19, R34 ;  /* 0x0000002213077220 */ /* 0x000fe20000400000 */
[----:B-1----:R-:W-:Y:S01]  /*0670*/  CS2R R16, SRZ ;  /* 0x0000000000107805 */ /* 0x002fe2000001ff00 */
[----:B------:R-:W-:-:S03]  /*0680*/  FMUL R31, R36, R31 ;  /* 0x0000001f241f7220 */ /* 0x000fc60000400000 */
[----:B------:R1:W-:Y:S02]  /*0690*/  MUFU.RSQ R36, R18 ;  /* 0x0000001200247308 */ /* 0x0003e40000001400 */
[----:B-1----:R-:W-:Y:S01]  /*06a0*/  CS2R R18, SRZ ;  /* 0x0000000000127805 */ /* 0x002fe2000001ff00 */
[-CC-:B--2---:R-:W-:Y:S01]  /*06b0*/  FFMA R32, R32, R11.reuse, R15.reuse ;  /* 0x0000000b20207223 */ /* 0x184fe2000000000f */
[----:B------:R-:W-:Y:S01]  /*06c0*/  FFMA R11, R35, R11, R15 ;  /* 0x0000000b230b7223 */ /* 0x000fe2000000000f */
[----:B0-----:R-:W-:-:S05]  /*06d0*/  IMAD.WIDE R34, R22, 0x4, R20 ;  /* 0x0000000416227825 */ /* 0x001fca00078e0214 */
[----:B------:R0:W2:Y:S02]  /*06e0*/  @P0 LDG.E.EL.128 R16, desc[UR6][R34.64] ;  /* 0x0000000622100981 */ /* 0x0000a4000c2e1d00 */
[----:B0-----:R-:W-:Y:S01]  /*06f0*/  IMAD.WIDE R34, R23, 0x4, R20 ;  /* 0x0000000417227825 */ /* 0x001fe200078e0214 */
[----:B------:R-:W-:Y:S02]  /*0700*/  CS2R R20, SRZ ;  /* 0x0000000000147805 */ /* 0x000fe4000001ff00 */
[----:B------:R-:W-:-:S06]  /*0710*/  CS2R R22, SRZ ;  /* 0x0000000000167805 */ /* 0x000fcc000001ff00 */
[----:B------:R0:W4:Y:S01]  /*0720*/  @P1 LDG.E.EL.128 R20, desc[UR6][R34.64] ;  /* 0x0000000622141981 */ /* 0x000122000c2e1d00 */
[----:B------:R-:W1:Y:S01]  /*0730*/  S2R R15, SR_TID.X ;  /* 0x00000000000f7919 */ /* 0x000e620000002100 */
[----:B------:R-:W0:Y:S01]  /*0740*/  S2UR UR5, SR_CgaCtaId ;  /* 0x00000000000579c3 */ /* 0x000e220000008800 */
[----:B------:R-:W0:Y:S01]  /*0750*/  MUFU.RSQ R28, R28 ;  /* 0x0000001c001c7308 */ /* 0x000e220000001400 */
[----:B-----5:R-:W-:Y:S01]  /*0760*/  FADD R5, -R26, R5 ;  /* 0x000000051a057221 */ /* 0x020fe20000000100 */
[----:B---3--:R-:W-:-:S06]  /*0770*/  FADD R6, -R27, R6 ;  /* 0x000000061b067221 */ /* 0x008fcc0000000100 */
[----:B------:R-:W3:Y:S08]  /*0780*/  MUFU.RSQ R26, R29 ;  /* 0x0000001d001a7308 */ /* 0x000ef00000001400 */
[----:B0-----:R-:W0:Y:S01]  /*0790*/  MUFU.RSQ R35, R30 ;  /* 0x0000001e00237308 */ /* 0x001e220000001400 */
[----:B------:R-:W-:Y:S01]  /*07a0*/  FADD R25, -R25, R4 ;  /* 0x0000000419197221 */ /* 0x000fe20000000100 */
[----:B------:R-:W-:-:S03]  /*07b0*/  UMOV UR4, 0x400 ;  /* 0x0000040000047882 */ /* 0x000fc60000000000 */
[----:B------:R-:W-:Y:S01]  /*07c0*/  FMUL R37, R28, R25 ;  /* 0x000000191c257220 */ /* 0x000fe20000400000 */
[----:B------:R-:W-:Y:S01]  /*07d0*/  UPRMT UR4, UR5, 0x654, UR4 ;  /* 0x0000065405047896 */ /* 0x000fe20008000004 */
[----:B-1----:R-:W-:Y:S02]  /*07e0*/  IMAD.SHL.U32 R27, R15, 0x80, RZ ;  /* 0x000000800f1b7824 */ /* 0x002fe400078e00ff */
[----:B---3--:R-:W-:-:S03]  /*07f0*/  FMUL R26, R26, R5 ;  /* 0x000000051a1a7220 */ /* 0x008fc60000400000 */
[----:B------:R-:W-:Y:S01]  /*0800*/  LOP3.LUT R27, R27, 0x380, RZ, 0xc0, !PT ;  /* 0x000003801b1b7812 */ /* 0x000fe200078ec0ff */
[----:B0-----:R-:W-:-:S03]  /*0810*/  FMUL R35, R35, R6 ;  /* 0x0000000623237220 */ /* 0x001fc60000400000 */
[C---:B------:R-:W-:Y:S02]  /*0820*/  LOP3.LUT R28, R27.reuse, 0x40, RZ, 0xfc, !PT ;  /* 0x000000401b1c7812 */ /* 0x040fe400078efcff */
[C---:B------:R-:W-:Y:S02]  /*0830*/  LOP3.LUT R25, R27.reuse, 0x20, RZ, 0xfc, !PT ;  /* 0x000000201b197812 */ /* 0x040fe400078efcff */
[----:B------:R-:W-:Y:S01]  /*0840*/  LOP3.LUT R34, R27, 0x60, RZ, 0xfc, !PT ;  /* 0x000000601b227812 */ /* 0x000fe200078efcff */
[----:B------:R-:W-:Y:S01]  /*0850*/  FFMA R37, R37, R8, R12 ;  /* 0x0000000825257223 */ /* 0x000fe2000000000c */
[----:B------:R-:W-:Y:S01]  /*0860*/  LOP3.LUT R4, R27, R2, RZ, 0xfc, !PT ;  /* 0x000000021b047212 */ /* 0x000fe200078efcff */
[----:B------:R-:W-:Y:S01]  /*0870*/  FFMA R26, R26, R9, R13 ;  /* 0x000000091a1a7223 */ /* 0x000fe2000000000d */
[----:B------:R-:W-:Y:S01]  /*0880*/  LEA.HI R29, R28, UR4, RZ, 0x1f ;  /* 0x000000041c1d7c11 */ /* 0x000fe2000f8ff8ff */
[----:B------:R-:W-:Y:S01]  /*0890*/  FFMA R35, R35, R10, R14 ;  /* 0x0000000a23237223 */ /* 0x000fe2000000000e */
[----:B------:R-:W-:-:S02]  /*08a0*/  LEA.HI R27, R27, UR4, RZ, 0x1f ;  /* 0x000000041b1b7c11 */ /* 0x000fc4000f8ff8ff */
[----:B------:R-:W-:Y:S02]  /*08b0*/  LEA.HI R25, R25, UR4, RZ, 0x1f ;  /* 0x0000000419197c11 */ /* 0x000fe4000f8ff8ff */
[----:B------:R-:W-:Y:S01]  /*08c0*/  LEA.HI R34, R34, UR4, RZ, 0x1f ;  /* 0x0000000422227c11 */ /* 0x000fe2000f8ff8ff */
[----:B------:R-:W-:Y:S01]  /*08d0*/  FMUL R33, R36, R33 ;  /* 0x0000002124217220 */ /* 0x000fe20000400000 */
[C---:B------:R-:W-:Y:S02]  /*08e0*/  IMAD R28, R4.reuse, 0x4, R29 ;  /* 0x00000004041c7824 */ /* 0x040fe400078e021d */
[----:B------:R-:W-:Y:S01]  /*08f0*/  FFMA R7, R7, R8, R12 ;  /* 0x0000000807077223 */ /* 0x000fe2000000000c */
[C---:B------:R-:W-:Y:S02]  /*0900*/  IMAD R27, R4.reuse, 0x4, R27 ;  /* 0x00000004041b7824 */ /* 0x040fe400078e021b */
[C---:B------:R-:W-:Y:S02]  /*0910*/  IMAD R25, R4.reuse, 0x4, R25 ;  /* 0x0000000404197824 */ /* 0x040fe400078e0219 */
[----:B------:R-:W-:-:S02]  /*0920*/  IMAD R29, R4, 0x4, R34 ;  /* 0x00000004041d7824 */ /* 0x000fc400078e0222 */
[----:B------:R-:W-:Y:S01]  /*0930*/  FFMA R4, R31, R9, R13 ;  /* 0x000000091f047223 */ /* 0x000fe2000000000d */
[----:B------:R-:W-:Y:S01]  /*0940*/  FFMA R33, R33, R10, R14 ;  /* 0x0000000a21217223 */ /* 0x000fe2000000000e */
[----:B------:R-:W-:Y:S01]  /*0950*/  IMAD.SHL.U32 R15, R15, 0x2, RZ ;  /* 0x000000020f0f7824 */ /* 0x000fe200078e00ff */
[----:B------:R-:W-:-:S04]  /*0960*/  LOP3.LUT R8, R24, 0x1fc, RZ, 0xc0, !PT ;  /* 0x000001fc18087812 */ /* 0x000fc800078ec0ff */
[----:B------:R-:W-:-:S05]  /*0970*/  LOP3.LUT R15, R15, 0xf0, RZ, 0xc0, !PT ;  /* 0x000000f00f0f7812 */ /* 0x000fca00078ec0ff */
[----:B------:R-:W-:Y:S01]  /*0980*/  VIADD R15, R15, UR4 ;  /* 0x000000040f0f7c36 */ /* 0x000fe20008000000 */
[----:B------:R-:W-:-:S04]  /*0990*/  LOP3.LUT R3, R3, 0x1c, R24, 0xf8, !PT ;  /* 0x0000001c03037812 */ /* 0x000fc800078ef818 */
[----:B------:R-:W-:-:S04]  /*09a0*/  SHF.R.S32.HI R12, RZ, 0x1f, R3 ;  /* 0x0000001fff0c7819 */ /* 0x000fc80000011403 */
[----:B------:R-:W-:-:S05]  /*09b0*/  LEA.HI R12, R12, R3, RZ, 0x4 ;  /* 0x000000030c0c7211 */ /* 0x000fca00078f20ff */
[----:B------:R-:W-:Y:S01]  /*09c0*/  IMAD.SHL.U32 R12, R12, 0x400, RZ ;  /* 0x000004000c0c7824 */ /* 0x000fe200078e00ff */
[----:B------:R-:W-:-:S04]  /*09d0*/  LOP3.LUT R13, R8, 0x200, RZ, 0xfc, !PT ;  /* 0x00000200080d7812 */ /* 0x000fc800078efcff */
[----:B------:R-:W-:Y:S02]  /*09e0*/  LOP3.LUT R12, R12, 0xffffc000, RZ, 0xc0, !PT ;  /* 0xffffc0000c0c7812 */ /* 0x000fe400078ec0ff */
[----:B------:R-:W-:-:S04]  /*09f0*/  SHF.R.U32.HI R13, RZ, 0x1, R13 ;  /* 0x00000001ff0d7819 */ /* 0x000fc8000001160d */
[----:B------:R-:W-:-:S05]  /*0a00*/  LOP3.LUT R13, R13, 0x1f0, RZ, 0xc0, !PT ;  /* 0x000001f00d0d7812 */ /* 0x000fca00078ec0ff */
[----:B------:R-:W-:-:S04]  /*0a10*/  VIADD R13, R13, UR4 ;  /* 0x000000040d0d7c36 */ /* 0x000fc80008000000 */
[----:B------:R-:W-:Y:S01]  /*0a20*/  IMAD R13, R8, 0x4, R13 ;  /* 0x00000004080d7824 */ /* 0x000fe200078e020d */
[C---:B--2---:R-:W-:Y:S01]  /*0a30*/  FSETP.GEU.AND P3, PT, R37.reuse, -R16, PT ;  /* 0x800000102500720b */ /* 0x044fe20003f6e000 */
[----:B------:R-:W-:Y:S01]  /*0a40*/  FADD R16, R37, R16 ;  /* 0x0000001025107221 */ /* 0x000fe20000000000 */
[C---:B------:R-:W-:Y:S01]  /*0a50*/  FSETP.GEU.AND P2, PT, R26.reuse, -R17, PT ;  /* 0x800000111a00720b */ /* 0x040fe20003f4e000 */
[----:B------:R-:W-:Y:S01]  /*0a60*/  FADD R17, R26, R17 ;  /* 0x000000111a117221 */ /* 0x000fe20000000000 */
[C---:B------:R-:W-:Y:S01]  /*0a70*/  FSETP.GEU.AND P1, PT, R35.reuse, -R18, PT ;  /* 0x800000122300720b */ /* 0x040fe20003f2e000 */
[----:B------:R-:W-:Y:S01]  /*0a80*/  FADD R18, R35, R18 ;  /* 0x0000001223127221 */ /* 0x000fe20000000000 */
[C---:B------:R-:W-:Y:S01]  /*0a90*/  FADD R5, R11.reuse, R19 ;  /* 0x000000130b057221 */ /* 0x040fe20000000000 */
[----:B------:R-:W-:Y:S02]  /*0aa0*/  FSETP.GEU.AND P0, PT, R11, -R19, PT ;  /* 0x800000130b00720b */ /* 0x000fe40003f0e000 */
[----:B------:R-:W-:-:S02]  /*0ab0*/  FSEL R16, R16, RZ, P3 ;  /* 0x000000ff10107208 */ /* 0x000fc40001800000 */
[----:B------:R-:W-:Y:S02]  /*0ac0*/  FSEL R6, R17, RZ, P2 ;  /* 0x000000ff11067208 */ /* 0x000fe40001000000 */
[----:B------:R-:W-:Y:S02]  /*0ad0*/  FSEL R9, R18, RZ, P1 ;  /* 0x000000ff12097208 */ /* 0x000fe40000800000 */
[----:B------:R-:W-:Y:S02]  /*0ae0*/  FSEL R10, R5, RZ, P0 ;  /* 0x000000ff050a7208 */ /* 0x000fe40000000000 */
[C---:B----4-:R-:W-:Y:S01]  /*0af0*/  FSETP.GEU.AND P3, PT, R7.reuse, -R20, PT ;  /* 0x800000140700720b */ /* 0x050fe20003f6e000 */
[----:B------:R-:W-:Y:S01]  /*0b00*/  FADD R7, R7, R20 ;  /* 0x0000001407077221 */ /* 0x000fe20000000000 */
[C---:B------:R-:W-:Y:S01]  /*0b10*/  FSETP.GEU.AND P2, PT, R4.reuse, -R21, PT ;  /* 0x800000150400720b */ /* 0x040fe20003f4e000 */
[----:B------:R-:W-:Y:S01]  /*0b20*/  FADD R4, R4, R21 ;  /* 0x0000001504047221 */ /* 0x000fe20000000000 */
[C---:B------:R-:W-:Y:S01]  /*0b30*/  FSETP.GEU.AND P1, PT, R33.reuse, -R22, PT ;  /* 0x800000162100720b */ /* 0x040fe20003f2e000 */
[----:B------:R-:W-:Y:S01]  /*0b40*/  FADD R22, R33, R22 ;  /* 0x0000001621167221 */ /* 0x000fe20000000000 */
[C---:B------:R-:W-:Y:S01]  /*0b50*/  FSETP.GEU.AND P0, PT, R32.reuse, -R23, PT ;  /* 0x800000172000720b */ /* 0x040fe20003f0e000 */
[----:B------:R-:W-:Y:S01]  /*0b60*/  FADD R23, R32, R23 ;  /* 0x0000001720177221 */ /* 0x000fe20000000000 */
[----:B------:R0:W-:Y:S01]  /*0b70*/  STS [R27], R16 ;  /* 0x000000101b007388 */ /* 0x0001e20000000800 */
[----:B------:R-:W-:-:S03]  /*0b80*/  FSEL R14, R7, RZ, P3 ;  /* 0x000000ff070e7208 */ /* 0x000fc60001800000 */
[----:B------:R-:W-:Y:S01]  /*0b90*/  STS [R25+0x80], R6 ;  /* 0x0000800619007388 */ /* 0x000fe20000000800 */
[----:B------:R-:W-:-:S03]  /*0ba0*/  FSEL R18, R23, RZ, P0 ;  /* 0x000000ff17127208 */ /* 0x000fc60000000000 */
[----:B------:R1:W-:Y:S01]  /*0bb0*/  STS [R28+0x100], R9 ;  /* 0x000100091c007388 */ /* 0x0003e20000000800 */
[----:B0-----:R-:W-:-:S03]  /*0bc0*/  FSEL R16, R4, RZ, P2 ;  /* 0x000000ff04107208 */ /* 0x001fc60001000000 */
[----:B------:R0:W-:Y:S01]  /*0bd0*/  STS [R29+0x180], R10 ;  /* 0x0001800a1d007388 */ /* 0x0001e20000000800 */
[----:B-1----:R-:W-:-:S03]  /*0be0*/  FSEL R9, R22, RZ, P1 ;  /* 0x000000ff16097208 */ /* 0x002fc60000800000 */
[----:B------:R-:W-:Y:S01]  /*0bf0*/  STS [R27+0x40], R14 ;  /* 0x0000400e1b007388 */ /* 0x000fe20000000800 */
[----:B------:R-:W-:Y:S01]  /*0c00*/  IMAD R4, R8, 0x4, R15 ;  /* 0x0000000408047824 */ /* 0x000fe200078e020f */
[----:B0-----:R-:W0:Y:S02]  /*0c10*/  LDC.64 R10, c[0x0][0x240] ;  /* 0x00009000ff0a7b82 */ /* 0x001e240000000a00 */
[----:B------:R-:W-:Y:S04]  /*0c20*/  STS [R25+0xc0], R16 ;  /* 0x0000c01019007388 */ /* 0x000fe80000000800 */
[----:B------:R1:W-:Y:S04]  /*0c30*/  STS [R28+0x140], R9 ;  /* 0x000140091c007388 */ /* 0x0003e80000000800 */
[----:B------:R-:W-:Y:S01]  /*0c40*/  STS [R29+0x1c0], R18 ;  /* 0x0001c0121d007388 */ /* 0x000fe20000000800 */
[----:B------:R-:W-:Y:S01]  /*0c50*/  BAR.SYNC.DEFER_BLOCKING 0x0 ;  /* 0x0000000000007b1d */ /* 0x000fe20000010000 */
[----:B------:R-:W-:-:S04]  /*0c60*/  SHF.R.S32.HI R20, RZ, 0x1f, R3 ;  /* 0x0000001fff147819 */ /* 0x000fc80000011403 */
[----:B------:R-:W-:Y:S01]  /*0c70*/  LEA.HI R20, R20, R3, RZ, 0x4 ;  /* 0x0000000314147211 */ /* 0x000fe200078f20ff */
[----:B------:R-:W2:Y:S03]  /*0c80*/  LDS.128 R4, [R4] ;  /* 0x0000000004047984 */ /* 0x000ea60000000c00 */
[----:B------:R-:W-:Y:S02]  /*0c90*/  LOP3.LUT R20, R20, 0xfffffff0, RZ, 0xc0, !PT ;  /* 0xfffffff014147812 */ /* 0x000fe400078ec0ff */
[----:B------:R-:W-:Y:S02]  /*0ca0*/  ISETP.GE.AND P0, PT, R3, 0x40, PT ;  /* 0x000000400300780c */ /* 0x000fe40003f06270 */
[----:B-1----:R-:W-:Y:S02]  /*0cb0*/  LOP3.LUT R9, R0, R2, RZ, 0xfc, !PT ;  /* 0x0000000200097212 */ /* 0x002fe400078efcff */
[----:B------:R-:W-:-:S02]  /*0cc0*/  LOP3.LUT R0, R0, 0x10, R2, 0xfe, !PT ;  /* 0x0000001000007812 */ /* 0x000fc400078efe02 */
[----:B------:R-:W-:Y:S02]  /*0cd0*/  IADD3 R12, R12, R3, -R20 ;  /* 0x000000030c0c7210 */ /* 0x000fe40007ffe814 */
[C---:B------:R-:W-:Y:S02]  /*0ce0*/  ISETP.LT.AND P1, PT, R9.reuse, 0x400, !P0 ;  /* 0x000004000900780c */ /* 0x040fe40004721270 */
[----:B------:R-:W-:Y:S01]  /*0cf0*/  ISETP.LT.AND P0, PT, R0, 0x400, !P0 ;  /* 0x000004000000780c */ /* 0x000fe20004701270 */
[----:B------:R-:W-:-:S04]  /*0d00*/  IMAD R3, R9, 0x10, R12 ;  /* 0x0000001009037824 */ /* 0x000fc800078e020c */
[----:B0-----:R-:W-:-:S06]  /*0d10*/  IMAD.WIDE R2, R3, 0x4, R10 ;  /* 0x0000000403027825 */ /* 0x001fcc00078e020a */
[----:B--2---:R0:W-:Y:S02]  /*0d20*/  @P1 STG.E.128 desc[UR6][R2.64], R4 ;  /* 0x0000000402001986 */ /* 0x0041e4000c101d06 */
[----:B0-----:R-:W-:Y:S05]  /*0d30*/  @!P0 EXIT ;  /* 0x000000000000894d */ /* 0x001fea0003800000 */
[----:B0-----:R-:W0:Y:S01]  /*0d40*/  LDS.128 R4, [R13+0x800] ;  /* 0x000800000d047984 */ /* 0x001e220000000c00 */
[----:B------:R-:W-:-:S04]  /*0d50*/  IMAD R3, R0, 0x10, R12 ;  /* 0x0000001000037824 */ /* 0x000fc800078e020c */
[----:B------:R-:W-:-:S05]  /*0d60*/  IMAD.WIDE R10, R3, 0x4, R10 ;  /* 0x00000004030a7825 */ /* 0x000fca00078e020a */
[----:B0-----:R-:W-:Y:S01]  /*0d70*/  STG.E.128 desc[UR6][R10.64], R4 ;  /* 0x000000040a007986 */ /* 0x001fe2000c101d06 */
[----:B------:R-:W-:Y:S05]  /*0d80*/  EXIT ;  /* 0x000000000000794d */ /* 0x000fea0003800000 */
.L_x_0:
[----:B------:R-:W-:-:S00]  /*0d90*/  BRA `(.L_x_0) ;  /* 0xfffffffc00fc7947 */ /* 0x000fc0000383ffff */
[----:B------:R-:W-:-:S00]  /*0da0*/  NOP ;  /* 0x0000000000007918 */ /* 0x000fc00000000000 */
        /* <DEDUP_REMOVED lines=13> */
.L_x_1:


//--------------------- .nv.global.init           --------------------------
	.section	.nv.global.init,"aw",@progbits
.nv.global.init:
	.type		_$_str,@object
	.size		_$_str,(.L_0 - _$_str)
_$_str:
        /*0000*/ 	.byte	0x5f, 0x5f, 0x43, 0x55, 0x44, 0x41, 0x5f, 0x46, 0x54, 0x5a, 0x00
.L_0:


//--------------------- .nv.shared.triton_poi_fused_add_native_group_norm_relu_32 --------------------------
	.section	.nv.shared.triton_poi_fused_add_native_group_norm_relu_32,"aw",@nobits
	.sectionflags	@""
	.align	16
	.zero		1024


//--------------------- .nv.constant0.triton_poi_fused_add_native_group_norm_relu_32 --------------------------
	.section	.nv.constant0.triton_poi_fused_add_native_group_norm_relu_32,"a",@progbits
	.sectionflags	@""
	.align	4
.nv.constant0.triton_poi_fused_add_native_group_norm_relu_32:
	.zero		592
